//
// Generated by NVIDIA NVVM Compiler
//
// Compiler Build ID: CL-36424714
// Cuda compilation tools, release 13.0, V13.0.88
// Based on NVVM 20.0.0
//

.version 9.0
.target sm_100
.address_size 64

.global .align 1 .b8 ld_arr[268435456];

.entry _Z21gmem_ld_hammer_kernelv()
{
	.reg .pred 	%p<4>;
	.reg .b32 	%r<143>;
	.reg .b64 	%rd<261>;
	.reg .b64 	%fd<264>;

	mov.u32 	%r9, %tid.x;
	mov.u32 	%r10, %ctaid.x;
	mad.lo.s32 	%r1, %r10, 640, %r9;
	mov.u32 	%r11, %nctaid.x;
	mul.lo.s32 	%r2, %r11, 640;
	mul.lo.s32 	%r12, %r11, 81920;
	rem.s32 	%r13, 33554432, %r12;
	sub.s32 	%r3, 33554432, %r13;
	mov.b32 	%r141, 0;
	mov.f64 	%fd263, 0d0000000000000000;
	mov.u64 	%rd2, ld_arr;
	mul.wide.s32 	%rd4, %r2, 8;
$L__BB0_1:
	setp.ge.s32 	%p1, %r1, %r3;
	@%p1 bra 	$L__BB0_4;
	mov.u32 	%r142, %r1;
$L__BB0_3:
	mul.wide.s32 	%rd1, %r142, 8;
	add.s64 	%rd3, %rd2, %rd1;
	ld.volatile.global.f64 	%fd6, [%rd3];
	add.f64 	%fd7, %fd263, %fd6;
	add.s32 	%r14, %r2, %r142;
	add.s64 	%rd5, %rd3, %rd4;
	ld.volatile.global.f64 	%fd8, [%rd5];
	add.f64 	%fd9, %fd7, %fd8;
	add.s32 	%r15, %r14, %r2;
	mul.wide.s32 	%rd6, %r15, 8;
	add.s64 	%rd7, %rd2, %rd6;
	ld.volatile.global.f64 	%fd10, [%rd7];
	add.f64 	%fd11, %fd9, %fd10;
	add.s32 	%r16, %r15, %r2;
	mul.wide.s32 	%rd8, %r16, 8;
	add.s64 	%rd9, %rd2, %rd8;
	ld.volatile.global.f64 	%fd12, [%rd9];
	add.f64 	%fd13, %fd11, %fd12;
	add.s32 	%r17, %r16, %r2;
	mul.wide.s32 	%rd10, %r17, 8;
	add.s64 	%rd11, %rd2, %rd10;
	ld.volatile.global.f64 	%fd14, [%rd11];
	add.f64 	%fd15, %fd13, %fd14;
	add.s32 	%r18, %r17, %r2;
	mul.wide.s32 	%rd12, %r18, 8;
	add.s64 	%rd13, %rd2, %rd12;
	ld.volatile.global.f64 	%fd16, [%rd13];
	add.f64 	%fd17, %fd15, %fd16;
	add.s32 	%r19, %r18, %r2;
	mul.wide.s32 	%rd14, %r19, 8;
	add.s64 	%rd15, %rd2, %rd14;
	ld.volatile.global.f64 	%fd18, [%rd15];
	add.f64 	%fd19, %fd17, %fd18;
	add.s32 	%r20, %r19, %r2;
	mul.wide.s32 	%rd16, %r20, 8;
	add.s64 	%rd17, %rd2, %rd16;
	ld.volatile.global.f64 	%fd20, [%rd17];
	add.f64 	%fd21, %fd19, %fd20;
	add.s32 	%r21, %r20, %r2;
	mul.wide.s32 	%rd18, %r21, 8;
	add.s64 	%rd19, %rd2, %rd18;
	ld.volatile.global.f64 	%fd22, [%rd19];
	add.f64 	%fd23, %fd21, %fd22;
	add.s32 	%r22, %r21, %r2;
	mul.wide.s32 	%rd20, %r22, 8;
	add.s64 	%rd21, %rd2, %rd20;
	ld.volatile.global.f64 	%fd24, [%rd21];
	add.f64 	%fd25, %fd23, %fd24;
	add.s32 	%r23, %r22, %r2;
	mul.wide.s32 	%rd22, %r23, 8;
	add.s64 	%rd23, %rd2, %rd22;
	ld.volatile.global.f64 	%fd26, [%rd23];
	add.f64 	%fd27, %fd25, %fd26;
	add.s32 	%r24, %r23, %r2;
	mul.wide.s32 	%rd24, %r24, 8;
	add.s64 	%rd25, %rd2, %rd24;
	ld.volatile.global.f64 	%fd28, [%rd25];
	add.f64 	%fd29, %fd27, %fd28;
	add.s32 	%r25, %r24, %r2;
	mul.wide.s32 	%rd26, %r25, 8;
	add.s64 	%rd27, %rd2, %rd26;
	ld.volatile.global.f64 	%fd30, [%rd27];
	add.f64 	%fd31, %fd29, %fd30;
	add.s32 	%r26, %r25, %r2;
	mul.wide.s32 	%rd28, %r26, 8;
	add.s64 	%rd29, %rd2, %rd28;
	ld.volatile.global.f64 	%fd32, [%rd29];
	add.f64 	%fd33, %fd31, %fd32;
	add.s32 	%r27, %r26, %r2;
	mul.wide.s32 	%rd30, %r27, 8;
	add.s64 	%rd31, %rd2, %rd30;
	ld.volatile.global.f64 	%fd34, [%rd31];
	add.f64 	%fd35, %fd33, %fd34;
	add.s32 	%r28, %r27, %r2;
	mul.wide.s32 	%rd32, %r28, 8;
	add.s64 	%rd33, %rd2, %rd32;
	ld.volatile.global.f64 	%fd36, [%rd33];
	add.f64 	%fd37, %fd35, %fd36;
	add.s32 	%r29, %r28, %r2;
	mul.wide.s32 	%rd34, %r29, 8;
	add.s64 	%rd35, %rd2, %rd34;
	ld.volatile.global.f64 	%fd38, [%rd35];
	add.f64 	%fd39, %fd37, %fd38;
	add.s32 	%r30, %r29, %r2;
	mul.wide.s32 	%rd36, %r30, 8;
	add.s64 	%rd37, %rd2, %rd36;
	ld.volatile.global.f64 	%fd40, [%rd37];
	add.f64 	%fd41, %fd39, %fd40;
	add.s32 	%r31, %r30, %r2;
	mul.wide.s32 	%rd38, %r31, 8;
	add.s64 	%rd39, %rd2, %rd38;
	ld.volatile.global.f64 	%fd42, [%rd39];
	add.f64 	%fd43, %fd41, %fd42;
	add.s32 	%r32, %r31, %r2;
	mul.wide.s32 	%rd40, %r32, 8;
	add.s64 	%rd41, %rd2, %rd40;
	ld.volatile.global.f64 	%fd44, [%rd41];
	add.f64 	%fd45, %fd43, %fd44;
	add.s32 	%r33, %r32, %r2;
	mul.wide.s32 	%rd42, %r33, 8;
	add.s64 	%rd43, %rd2, %rd42;
	ld.volatile.global.f64 	%fd46, [%rd43];
	add.f64 	%fd47, %fd45, %fd46;
	add.s32 	%r34, %r33, %r2;
	mul.wide.s32 	%rd44, %r34, 8;
	add.s64 	%rd45, %rd2, %rd44;
	ld.volatile.global.f64 	%fd48, [%rd45];
	add.f64 	%fd49, %fd47, %fd48;
	add.s32 	%r35, %r34, %r2;
	mul.wide.s32 	%rd46, %r35, 8;
	add.s64 	%rd47, %rd2, %rd46;
	ld.volatile.global.f64 	%fd50, [%rd47];
	add.f64 	%fd51, %fd49, %fd50;
	add.s32 	%r36, %r35, %r2;
	mul.wide.s32 	%rd48, %r36, 8;
	add.s64 	%rd49, %rd2, %rd48;
	ld.volatile.global.f64 	%fd52, [%rd49];
	add.f64 	%fd53, %fd51, %fd52;
	add.s32 	%r37, %r36, %r2;
	mul.wide.s32 	%rd50, %r37, 8;
	add.s64 	%rd51, %rd2, %rd50;
	ld.volatile.global.f64 	%fd54, [%rd51];
	add.f64 	%fd55, %fd53, %fd54;
	add.s32 	%r38, %r37, %r2;
	mul.wide.s32 	%rd52, %r38, 8;
	add.s64 	%rd53, %rd2, %rd52;
	ld.volatile.global.f64 	%fd56, [%rd53];
	add.f64 	%fd57, %fd55, %fd56;
	add.s32 	%r39, %r38, %r2;
	mul.wide.s32 	%rd54, %r39, 8;
	add.s64 	%rd55, %rd2, %rd54;
	ld.volatile.global.f64 	%fd58, [%rd55];
	add.f64 	%fd59, %fd57, %fd58;
	add.s32 	%r40, %r39, %r2;
	mul.wide.s32 	%rd56, %r40, 8;
	add.s64 	%rd57, %rd2, %rd56;
	ld.volatile.global.f64 	%fd60, [%rd57];
	add.f64 	%fd61, %fd59, %fd60;
	add.s32 	%r41, %r40, %r2;
	mul.wide.s32 	%rd58, %r41, 8;
	add.s64 	%rd59, %rd2, %rd58;
	ld.volatile.global.f64 	%fd62, [%rd59];
	add.f64 	%fd63, %fd61, %fd62;
	add.s32 	%r42, %r41, %r2;
	mul.wide.s32 	%rd60, %r42, 8;
	add.s64 	%rd61, %rd2, %rd60;
	ld.volatile.global.f64 	%fd64, [%rd61];
	add.f64 	%fd65, %fd63, %fd64;
	add.s32 	%r43, %r42, %r2;
	mul.wide.s32 	%rd62, %r43, 8;
	add.s64 	%rd63, %rd2, %rd62;
	ld.volatile.global.f64 	%fd66, [%rd63];
	add.f64 	%fd67, %fd65, %fd66;
	add.s32 	%r44, %r43, %r2;
	mul.wide.s32 	%rd64, %r44, 8;
	add.s64 	%rd65, %rd2, %rd64;
	ld.volatile.global.f64 	%fd68, [%rd65];
	add.f64 	%fd69, %fd67, %fd68;
	add.s32 	%r45, %r44, %r2;
	mul.wide.s32 	%rd66, %r45, 8;
	add.s64 	%rd67, %rd2, %rd66;
	ld.volatile.global.f64 	%fd70, [%rd67];
	add.f64 	%fd71, %fd69, %fd70;
	add.s32 	%r46, %r45, %r2;
	mul.wide.s32 	%rd68, %r46, 8;
	add.s64 	%rd69, %rd2, %rd68;
	ld.volatile.global.f64 	%fd72, [%rd69];
	add.f64 	%fd73, %fd71, %fd72;
	add.s32 	%r47, %r46, %r2;
	mul.wide.s32 	%rd70, %r47, 8;
	add.s64 	%rd71, %rd2, %rd70;
	ld.volatile.global.f64 	%fd74, [%rd71];
	add.f64 	%fd75, %fd73, %fd74;
	add.s32 	%r48, %r47, %r2;
	mul.wide.s32 	%rd72, %r48, 8;
	add.s64 	%rd73, %rd2, %rd72;
	ld.volatile.global.f64 	%fd76, [%rd73];
	add.f64 	%fd77, %fd75, %fd76;
	add.s32 	%r49, %r48, %r2;
	mul.wide.s32 	%rd74, %r49, 8;
	add.s64 	%rd75, %rd2, %rd74;
	ld.volatile.global.f64 	%fd78, [%rd75];
	add.f64 	%fd79, %fd77, %fd78;
	add.s32 	%r50, %r49, %r2;
	mul.wide.s32 	%rd76, %r50, 8;
	add.s64 	%rd77, %rd2, %rd76;
	ld.volatile.global.f64 	%fd80, [%rd77];
	add.f64 	%fd81, %fd79, %fd80;
	add.s32 	%r51, %r50, %r2;
	mul.wide.s32 	%rd78, %r51, 8;
	add.s64 	%rd79, %rd2, %rd78;
	ld.volatile.global.f64 	%fd82, [%rd79];
	add.f64 	%fd83, %fd81, %fd82;
	add.s32 	%r52, %r51, %r2;
	mul.wide.s32 	%rd80, %r52, 8;
	add.s64 	%rd81, %rd2, %rd80;
	ld.volatile.global.f64 	%fd84, [%rd81];
	add.f64 	%fd85, %fd83, %fd84;
	add.s32 	%r53, %r52, %r2;
	mul.wide.s32 	%rd82, %r53, 8;
	add.s64 	%rd83, %rd2, %rd82;
	ld.volatile.global.f64 	%fd86, [%rd83];
	add.f64 	%fd87, %fd85, %fd86;
	add.s32 	%r54, %r53, %r2;
	mul.wide.s32 	%rd84, %r54, 8;
	add.s64 	%rd85, %rd2, %rd84;
	ld.volatile.global.f64 	%fd88, [%rd85];
	add.f64 	%fd89, %fd87, %fd88;
	add.s32 	%r55, %r54, %r2;
	mul.wide.s32 	%rd86, %r55, 8;
	add.s64 	%rd87, %rd2, %rd86;
	ld.volatile.global.f64 	%fd90, [%rd87];
	add.f64 	%fd91, %fd89, %fd90;
	add.s32 	%r56, %r55, %r2;
	mul.wide.s32 	%rd88, %r56, 8;
	add.s64 	%rd89, %rd2, %rd88;
	ld.volatile.global.f64 	%fd92, [%rd89];
	add.f64 	%fd93, %fd91, %fd92;
	add.s32 	%r57, %r56, %r2;
	mul.wide.s32 	%rd90, %r57, 8;
	add.s64 	%rd91, %rd2, %rd90;
	ld.volatile.global.f64 	%fd94, [%rd91];
	add.f64 	%fd95, %fd93, %fd94;
	add.s32 	%r58, %r57, %r2;
	mul.wide.s32 	%rd92, %r58, 8;
	add.s64 	%rd93, %rd2, %rd92;
	ld.volatile.global.f64 	%fd96, [%rd93];
	add.f64 	%fd97, %fd95, %fd96;
	add.s32 	%r59, %r58, %r2;
	mul.wide.s32 	%rd94, %r59, 8;
	add.s64 	%rd95, %rd2, %rd94;
	ld.volatile.global.f64 	%fd98, [%rd95];
	add.f64 	%fd99, %fd97, %fd98;
	add.s32 	%r60, %r59, %r2;
	mul.wide.s32 	%rd96, %r60, 8;
	add.s64 	%rd97, %rd2, %rd96;
	ld.volatile.global.f64 	%fd100, [%rd97];
	add.f64 	%fd101, %fd99, %fd100;
	add.s32 	%r61, %r60, %r2;
	mul.wide.s32 	%rd98, %r61, 8;
	add.s64 	%rd99, %rd2, %rd98;
	ld.volatile.global.f64 	%fd102, [%rd99];
	add.f64 	%fd103, %fd101, %fd102;
	add.s32 	%r62, %r61, %r2;
	mul.wide.s32 	%rd100, %r62, 8;
	add.s64 	%rd101, %rd2, %rd100;
	ld.volatile.global.f64 	%fd104, [%rd101];
	add.f64 	%fd105, %fd103, %fd104;
	add.s32 	%r63, %r62, %r2;
	mul.wide.s32 	%rd102, %r63, 8;
	add.s64 	%rd103, %rd2, %rd102;
	ld.volatile.global.f64 	%fd106, [%rd103];
	add.f64 	%fd107, %fd105, %fd106;
	add.s32 	%r64, %r63, %r2;
	mul.wide.s32 	%rd104, %r64, 8;
	add.s64 	%rd105, %rd2, %rd104;
	ld.volatile.global.f64 	%fd108, [%rd105];
	add.f64 	%fd109, %fd107, %fd108;
	add.s32 	%r65, %r64, %r2;
	mul.wide.s32 	%rd106, %r65, 8;
	add.s64 	%rd107, %rd2, %rd106;
	ld.volatile.global.f64 	%fd110, [%rd107];
	add.f64 	%fd111, %fd109, %fd110;
	add.s32 	%r66, %r65, %r2;
	mul.wide.s32 	%rd108, %r66, 8;
	add.s64 	%rd109, %rd2, %rd108;
	ld.volatile.global.f64 	%fd112, [%rd109];
	add.f64 	%fd113, %fd111, %fd112;
	add.s32 	%r67, %r66, %r2;
	mul.wide.s32 	%rd110, %r67, 8;
	add.s64 	%rd111, %rd2, %rd110;
	ld.volatile.global.f64 	%fd114, [%rd111];
	add.f64 	%fd115, %fd113, %fd114;
	add.s32 	%r68, %r67, %r2;
	mul.wide.s32 	%rd112, %r68, 8;
	add.s64 	%rd113, %rd2, %rd112;
	ld.volatile.global.f64 	%fd116, [%rd113];
	add.f64 	%fd117, %fd115, %fd116;
	add.s32 	%r69, %r68, %r2;
	mul.wide.s32 	%rd114, %r69, 8;
	add.s64 	%rd115, %rd2, %rd114;
	ld.volatile.global.f64 	%fd118, [%rd115];
	add.f64 	%fd119, %fd117, %fd118;
	add.s32 	%r70, %r69, %r2;
	mul.wide.s32 	%rd116, %r70, 8;
	add.s64 	%rd117, %rd2, %rd116;
	ld.volatile.global.f64 	%fd120, [%rd117];
	add.f64 	%fd121, %fd119, %fd120;
	add.s32 	%r71, %r70, %r2;
	mul.wide.s32 	%rd118, %r71, 8;
	add.s64 	%rd119, %rd2, %rd118;
	ld.volatile.global.f64 	%fd122, [%rd119];
	add.f64 	%fd123, %fd121, %fd122;
	add.s32 	%r72, %r71, %r2;
	mul.wide.s32 	%rd120, %r72, 8;
	add.s64 	%rd121, %rd2, %rd120;
	ld.volatile.global.f64 	%fd124, [%rd121];
	add.f64 	%fd125, %fd123, %fd124;
	add.s32 	%r73, %r72, %r2;
	mul.wide.s32 	%rd122, %r73, 8;
	add.s64 	%rd123, %rd2, %rd122;
	ld.volatile.global.f64 	%fd126, [%rd123];
	add.f64 	%fd127, %fd125, %fd126;
	add.s32 	%r74, %r73, %r2;
	mul.wide.s32 	%rd124, %r74, 8;
	add.s64 	%rd125, %rd2, %rd124;
	ld.volatile.global.f64 	%fd128, [%rd125];
	add.f64 	%fd129, %fd127, %fd128;
	add.s32 	%r75, %r74, %r2;
	mul.wide.s32 	%rd126, %r75, 8;
	add.s64 	%rd127, %rd2, %rd126;
	ld.volatile.global.f64 	%fd130, [%rd127];
	add.f64 	%fd131, %fd129, %fd130;
	add.s32 	%r76, %r75, %r2;
	mul.wide.s32 	%rd128, %r76, 8;
	add.s64 	%rd129, %rd2, %rd128;
	ld.volatile.global.f64 	%fd132, [%rd129];
	add.f64 	%fd133, %fd131, %fd132;
	add.s32 	%r77, %r76, %r2;
	mul.wide.s32 	%rd130, %r77, 8;
	add.s64 	%rd131, %rd2, %rd130;
	ld.volatile.global.f64 	%fd134, [%rd131];
	add.f64 	%fd135, %fd133, %fd134;
	add.s32 	%r78, %r77, %r2;
	mul.wide.s32 	%rd132, %r78, 8;
	add.s64 	%rd133, %rd2, %rd132;
	ld.volatile.global.f64 	%fd136, [%rd133];
	add.f64 	%fd137, %fd135, %fd136;
	add.s32 	%r79, %r78, %r2;
	mul.wide.s32 	%rd134, %r79, 8;
	add.s64 	%rd135, %rd2, %rd134;
	ld.volatile.global.f64 	%fd138, [%rd135];
	add.f64 	%fd139, %fd137, %fd138;
	add.s32 	%r80, %r79, %r2;
	mul.wide.s32 	%rd136, %r80, 8;
	add.s64 	%rd137, %rd2, %rd136;
	ld.volatile.global.f64 	%fd140, [%rd137];
	add.f64 	%fd141, %fd139, %fd140;
	add.s32 	%r81, %r80, %r2;
	mul.wide.s32 	%rd138, %r81, 8;
	add.s64 	%rd139, %rd2, %rd138;
	ld.volatile.global.f64 	%fd142, [%rd139];
	add.f64 	%fd143, %fd141, %fd142;
	add.s32 	%r82, %r81, %r2;
	mul.wide.s32 	%rd140, %r82, 8;
	add.s64 	%rd141, %rd2, %rd140;
	ld.volatile.global.f64 	%fd144, [%rd141];
	add.f64 	%fd145, %fd143, %fd144;
	add.s32 	%r83, %r82, %r2;
	mul.wide.s32 	%rd142, %r83, 8;
	add.s64 	%rd143, %rd2, %rd142;
	ld.volatile.global.f64 	%fd146, [%rd143];
	add.f64 	%fd147, %fd145, %fd146;
	add.s32 	%r84, %r83, %r2;
	mul.wide.s32 	%rd144, %r84, 8;
	add.s64 	%rd145, %rd2, %rd144;
	ld.volatile.global.f64 	%fd148, [%rd145];
	add.f64 	%fd149, %fd147, %fd148;
	add.s32 	%r85, %r84, %r2;
	mul.wide.s32 	%rd146, %r85, 8;
	add.s64 	%rd147, %rd2, %rd146;
	ld.volatile.global.f64 	%fd150, [%rd147];
	add.f64 	%fd151, %fd149, %fd150;
	add.s32 	%r86, %r85, %r2;
	mul.wide.s32 	%rd148, %r86, 8;
	add.s64 	%rd149, %rd2, %rd148;
	ld.volatile.global.f64 	%fd152, [%rd149];
	add.f64 	%fd153, %fd151, %fd152;
	add.s32 	%r87, %r86, %r2;
	mul.wide.s32 	%rd150, %r87, 8;
	add.s64 	%rd151, %rd2, %rd150;
	ld.volatile.global.f64 	%fd154, [%rd151];
	add.f64 	%fd155, %fd153, %fd154;
	add.s32 	%r88, %r87, %r2;
	mul.wide.s32 	%rd152, %r88, 8;
	add.s64 	%rd153, %rd2, %rd152;
	ld.volatile.global.f64 	%fd156, [%rd153];
	add.f64 	%fd157, %fd155, %fd156;
	add.s32 	%r89, %r88, %r2;
	mul.wide.s32 	%rd154, %r89, 8;
	add.s64 	%rd155, %rd2, %rd154;
	ld.volatile.global.f64 	%fd158, [%rd155];
	add.f64 	%fd159, %fd157, %fd158;
	add.s32 	%r90, %r89, %r2;
	mul.wide.s32 	%rd156, %r90, 8;
	add.s64 	%rd157, %rd2, %rd156;
	ld.volatile.global.f64 	%fd160, [%rd157];
	add.f64 	%fd161, %fd159, %fd160;
	add.s32 	%r91, %r90, %r2;
	mul.wide.s32 	%rd158, %r91, 8;
	add.s64 	%rd159, %rd2, %rd158;
	ld.volatile.global.f64 	%fd162, [%rd159];
	add.f64 	%fd163, %fd161, %fd162;
	add.s32 	%r92, %r91, %r2;
	mul.wide.s32 	%rd160, %r92, 8;
	add.s64 	%rd161, %rd2, %rd160;
	ld.volatile.global.f64 	%fd164, [%rd161];
	add.f64 	%fd165, %fd163, %fd164;
	add.s32 	%r93, %r92, %r2;
	mul.wide.s32 	%rd162, %r93, 8;
	add.s64 	%rd163, %rd2, %rd162;
	ld.volatile.global.f64 	%fd166, [%rd163];
	add.f64 	%fd167, %fd165, %fd166;
	add.s32 	%r94, %r93, %r2;
	mul.wide.s32 	%rd164, %r94, 8;
	add.s64 	%rd165, %rd2, %rd164;
	ld.volatile.global.f64 	%fd168, [%rd165];
	add.f64 	%fd169, %fd167, %fd168;
	add.s32 	%r95, %r94, %r2;
	mul.wide.s32 	%rd166, %r95, 8;
	add.s64 	%rd167, %rd2, %rd166;
	ld.volatile.global.f64 	%fd170, [%rd167];
	add.f64 	%fd171, %fd169, %fd170;
	add.s32 	%r96, %r95, %r2;
	mul.wide.s32 	%rd168, %r96, 8;
	add.s64 	%rd169, %rd2, %rd168;
	ld.volatile.global.f64 	%fd172, [%rd169];
	add.f64 	%fd173, %fd171, %fd172;
	add.s32 	%r97, %r96, %r2;
	mul.wide.s32 	%rd170, %r97, 8;
	add.s64 	%rd171, %rd2, %rd170;
	ld.volatile.global.f64 	%fd174, [%rd171];
	add.f64 	%fd175, %fd173, %fd174;
	add.s32 	%r98, %r97, %r2;
	mul.wide.s32 	%rd172, %r98, 8;
	add.s64 	%rd173, %rd2, %rd172;
	ld.volatile.global.f64 	%fd176, [%rd173];
	add.f64 	%fd177, %fd175, %fd176;
	add.s32 	%r99, %r98, %r2;
	mul.wide.s32 	%rd174, %r99, 8;
	add.s64 	%rd175, %rd2, %rd174;
	ld.volatile.global.f64 	%fd178, [%rd175];
	add.f64 	%fd179, %fd177, %fd178;
	add.s32 	%r100, %r99, %r2;
	mul.wide.s32 	%rd176, %r100, 8;
	add.s64 	%rd177, %rd2, %rd176;
	ld.volatile.global.f64 	%fd180, [%rd177];
	add.f64 	%fd181, %fd179, %fd180;
	add.s32 	%r101, %r100, %r2;
	mul.wide.s32 	%rd178, %r101, 8;
	add.s64 	%rd179, %rd2, %rd178;
	ld.volatile.global.f64 	%fd182, [%rd179];
	add.f64 	%fd183, %fd181, %fd182;
	add.s32 	%r102, %r101, %r2;
	mul.wide.s32 	%rd180, %r102, 8;
	add.s64 	%rd181, %rd2, %rd180;
	ld.volatile.global.f64 	%fd184, [%rd181];
	add.f64 	%fd185, %fd183, %fd184;
	add.s32 	%r103, %r102, %r2;
	mul.wide.s32 	%rd182, %r103, 8;
	add.s64 	%rd183, %rd2, %rd182;
	ld.volatile.global.f64 	%fd186, [%rd183];
	add.f64 	%fd187, %fd185, %fd186;
	add.s32 	%r104, %r103, %r2;
	mul.wide.s32 	%rd184, %r104, 8;
	add.s64 	%rd185, %rd2, %rd184;
	ld.volatile.global.f64 	%fd188, [%rd185];
	add.f64 	%fd189, %fd187, %fd188;
	add.s32 	%r105, %r104, %r2;
	mul.wide.s32 	%rd186, %r105, 8;
	add.s64 	%rd187, %rd2, %rd186;
	ld.volatile.global.f64 	%fd190, [%rd187];
	add.f64 	%fd191, %fd189, %fd190;
	add.s32 	%r106, %r105, %r2;
	mul.wide.s32 	%rd188, %r106, 8;
	add.s64 	%rd189, %rd2, %rd188;
	ld.volatile.global.f64 	%fd192, [%rd189];
	add.f64 	%fd193, %fd191, %fd192;
	add.s32 	%r107, %r106, %r2;
	mul.wide.s32 	%rd190, %r107, 8;
	add.s64 	%rd191, %rd2, %rd190;
	ld.volatile.global.f64 	%fd194, [%rd191];
	add.f64 	%fd195, %fd193, %fd194;
	add.s32 	%r108, %r107, %r2;
	mul.wide.s32 	%rd192, %r108, 8;
	add.s64 	%rd193, %rd2, %rd192;
	ld.volatile.global.f64 	%fd196, [%rd193];
	add.f64 	%fd197, %fd195, %fd196;
	add.s32 	%r109, %r108, %r2;
	mul.wide.s32 	%rd194, %r109, 8;
	add.s64 	%rd195, %rd2, %rd194;
	ld.volatile.global.f64 	%fd198, [%rd195];
	add.f64 	%fd199, %fd197, %fd198;
	add.s32 	%r110, %r109, %r2;
	mul.wide.s32 	%rd196, %r110, 8;
	add.s64 	%rd197, %rd2, %rd196;
	ld.volatile.global.f64 	%fd200, [%rd197];
	add.f64 	%fd201, %fd199, %fd200;
	add.s32 	%r111, %r110, %r2;
	mul.wide.s32 	%rd198, %r111, 8;
	add.s64 	%rd199, %rd2, %rd198;
	ld.volatile.global.f64 	%fd202, [%rd199];
	add.f64 	%fd203, %fd201, %fd202;
	add.s32 	%r112, %r111, %r2;
	mul.wide.s32 	%rd200, %r112, 8;
	add.s64 	%rd201, %rd2, %rd200;
	ld.volatile.global.f64 	%fd204, [%rd201];
	add.f64 	%fd205, %fd203, %fd204;
	add.s32 	%r113, %r112, %r2;
	mul.wide.s32 	%rd202, %r113, 8;
	add.s64 	%rd203, %rd2, %rd202;
	ld.volatile.global.f64 	%fd206, [%rd203];
	add.f64 	%fd207, %fd205, %fd206;
	add.s32 	%r114, %r113, %r2;
	mul.wide.s32 	%rd204, %r114, 8;
	add.s64 	%rd205, %rd2, %rd204;
	ld.volatile.global.f64 	%fd208, [%rd205];
	add.f64 	%fd209, %fd207, %fd208;
	add.s32 	%r115, %r114, %r2;
	mul.wide.s32 	%rd206, %r115, 8;
	add.s64 	%rd207, %rd2, %rd206;
	ld.volatile.global.f64 	%fd210, [%rd207];
	add.f64 	%fd211, %fd209, %fd210;
	add.s32 	%r116, %r115, %r2;
	mul.wide.s32 	%rd208, %r116, 8;
	add.s64 	%rd209, %rd2, %rd208;
	ld.volatile.global.f64 	%fd212, [%rd209];
	add.f64 	%fd213, %fd211, %fd212;
	add.s32 	%r117, %r116, %r2;
	mul.wide.s32 	%rd210, %r117, 8;
	add.s64 	%rd211, %rd2, %rd210;
	ld.volatile.global.f64 	%fd214, [%rd211];
	add.f64 	%fd215, %fd213, %fd214;
	add.s32 	%r118, %r117, %r2;
	mul.wide.s32 	%rd212, %r118, 8;
	add.s64 	%rd213, %rd2, %rd212;
	ld.volatile.global.f64 	%fd216, [%rd213];
	add.f64 	%fd217, %fd215, %fd216;
	add.s32 	%r119, %r118, %r2;
	mul.wide.s32 	%rd214, %r119, 8;
	add.s64 	%rd215, %rd2, %rd214;
	ld.volatile.global.f64 	%fd218, [%rd215];
	add.f64 	%fd219, %fd217, %fd218;
	add.s32 	%r120, %r119, %r2;
	mul.wide.s32 	%rd216, %r120, 8;
	add.s64 	%rd217, %rd2, %rd216;
	ld.volatile.global.f64 	%fd220, [%rd217];
	add.f64 	%fd221, %fd219, %fd220;
	add.s32 	%r121, %r120, %r2;
	mul.wide.s32 	%rd218, %r121, 8;
	add.s64 	%rd219, %rd2, %rd218;
	ld.volatile.global.f64 	%fd222, [%rd219];
	add.f64 	%fd223, %fd221, %fd222;
	add.s32 	%r122, %r121, %r2;
	mul.wide.s32 	%rd220, %r122, 8;
	add.s64 	%rd221, %rd2, %rd220;
	ld.volatile.global.f64 	%fd224, [%rd221];
	add.f64 	%fd225, %fd223, %fd224;
	add.s32 	%r123, %r122, %r2;
	mul.wide.s32 	%rd222, %r123, 8;
	add.s64 	%rd223, %rd2, %rd222;
	ld.volatile.global.f64 	%fd226, [%rd223];
	add.f64 	%fd227, %fd225, %fd226;
	add.s32 	%r124, %r123, %r2;
	mul.wide.s32 	%rd224, %r124, 8;
	add.s64 	%rd225, %rd2, %rd224;
	ld.volatile.global.f64 	%fd228, [%rd225];
	add.f64 	%fd229, %fd227, %fd228;
	add.s32 	%r125, %r124, %r2;
	mul.wide.s32 	%rd226, %r125, 8;
	add.s64 	%rd227, %rd2, %rd226;
	ld.volatile.global.f64 	%fd230, [%rd227];
	add.f64 	%fd231, %fd229, %fd230;
	add.s32 	%r126, %r125, %r2;
	mul.wide.s32 	%rd228, %r126, 8;
	add.s64 	%rd229, %rd2, %rd228;
	ld.volatile.global.f64 	%fd232, [%rd229];
	add.f64 	%fd233, %fd231, %fd232;
	add.s32 	%r127, %r126, %r2;
	mul.wide.s32 	%rd230, %r127, 8;
	add.s64 	%rd231, %rd2, %rd230;
	ld.volatile.global.f64 	%fd234, [%rd231];
	add.f64 	%fd235, %fd233, %fd234;
	add.s32 	%r128, %r127, %r2;
	mul.wide.s32 	%rd232, %r128, 8;
	add.s64 	%rd233, %rd2, %rd232;
	ld.volatile.global.f64 	%fd236, [%rd233];
	add.f64 	%fd237, %fd235, %fd236;
	add.s32 	%r129, %r128, %r2;
	mul.wide.s32 	%rd234, %r129, 8;
	add.s64 	%rd235, %rd2, %rd234;
	ld.volatile.global.f64 	%fd238, [%rd235];
	add.f64 	%fd239, %fd237, %fd238;
	add.s32 	%r130, %r129, %r2;
	mul.wide.s32 	%rd236, %r130, 8;
	add.s64 	%rd237, %rd2, %rd236;
	ld.volatile.global.f64 	%fd240, [%rd237];
	add.f64 	%fd241, %fd239, %fd240;
	add.s32 	%r131, %r130, %r2;
	mul.wide.s32 	%rd238, %r131, 8;
	add.s64 	%rd239, %rd2, %rd238;
	ld.volatile.global.f64 	%fd242, [%rd239];
	add.f64 	%fd243, %fd241, %fd242;
	add.s32 	%r132, %r131, %r2;
	mul.wide.s32 	%rd240, %r132, 8;
	add.s64 	%rd241, %rd2, %rd240;
	ld.volatile.global.f64 	%fd244, [%rd241];
	add.f64 	%fd245, %fd243, %fd244;
	add.s32 	%r133, %r132, %r2;
	mul.wide.s32 	%rd242, %r133, 8;
	add.s64 	%rd243, %rd2, %rd242;
	ld.volatile.global.f64 	%fd246, [%rd243];
	add.f64 	%fd247, %fd245, %fd246;
	add.s32 	%r134, %r133, %r2;
	mul.wide.s32 	%rd244, %r134, 8;
	add.s64 	%rd245, %rd2, %rd244;
	ld.volatile.global.f64 	%fd248, [%rd245];
	add.f64 	%fd249, %fd247, %fd248;
	add.s32 	%r135, %r134, %r2;
	mul.wide.s32 	%rd246, %r135, 8;
	add.s64 	%rd247, %rd2, %rd246;
	ld.volatile.global.f64 	%fd250, [%rd247];
	add.f64 	%fd251, %fd249, %fd250;
	add.s32 	%r136, %r135, %r2;
	mul.wide.s32 	%rd248, %r136, 8;
	add.s64 	%rd249, %rd2, %rd248;
	ld.volatile.global.f64 	%fd252, [%rd249];
	add.f64 	%fd253, %fd251, %fd252;
	add.s32 	%r137, %r136, %r2;
	mul.wide.s32 	%rd250, %r137, 8;
	add.s64 	%rd251, %rd2, %rd250;
	ld.volatile.global.f64 	%fd254, [%rd251];
	add.f64 	%fd255, %fd253, %fd254;
	add.s32 	%r138, %r137, %r2;
	mul.wide.s32 	%rd252, %r138, 8;
	add.s64 	%rd253, %rd2, %rd252;
	ld.volatile.global.f64 	%fd256, [%rd253];
	add.f64 	%fd257, %fd255, %fd256;
	add.s32 	%r139, %r138, %r2;
	mul.wide.s32 	%rd254, %r139, 8;
	add.s64 	%rd255, %rd2, %rd254;
	ld.volatile.global.f64 	%fd258, [%rd255];
	add.f64 	%fd259, %fd257, %fd258;
	add.s32 	%r140, %r139, %r2;
	mul.wide.s32 	%rd256, %r140, 8;
	add.s64 	%rd257, %rd2, %rd256;
	ld.volatile.global.f64 	%fd260, [%rd257];
	add.f64 	%fd263, %fd259, %fd260;
	add.s32 	%r142, %r140, %r2;
	setp.lt.s32 	%p2, %r142, %r3;
	@%p2 bra 	$L__BB0_3;
$L__BB0_4:
	add.s32 	%r141, %r141, 1;
	setp.ne.s32 	%p3, %r141, 100000;
	@%p3 bra 	$L__BB0_1;
	mul.wide.s32 	%rd258, %r1, 8;
	add.s64 	%rd260, %rd2, %rd258;
	st.global.f64 	[%rd260], %fd263;
	ret;

}


// ===== COMPILED SASS (sm_100) =====

	.target	sm_100

	.elftype	@"ET_EXEC"


//--------------------- .note.nv.tkinfo           --------------------------
	.section	.note.nv.tkinfo,"",@"SHT_NOTE"
	.sectionflags	@"SHF_NOTE_NV_TKINFO"
	.tkinfo
        /*0018*/ 	.word	0x00000002
        /*0030*/ 	.string	""
        /*0030*/ 	.string	"ptxas"
        /*0030*/ 	.string	"Cuda compilation tools, release 13.0, V13.0.88"
        /*0030*/ 	.string	"Build cuda_13.0.r13.0/compiler.36424714_0"
        /*0030*/ 	.string	"-arch sm_100 -m 64 "



//--------------------- .note.nv.cuinfo           --------------------------
	.section	.note.nv.cuinfo,"",@"SHT_NOTE"
	.sectionflags	@"SHF_NOTE_NV_CUINFO"
        /*0018*/ 	.short	0x0002
        /*001a*/ 	.short	0x0064
        /*001c*/ 	.short	0x0082
	.zero		2


//--------------------- .nv.info                  --------------------------
	.section	.nv.info,"",@"SHT_CUDA_INFO"
	.align	4


	//----- nvinfo : EIATTR_REGCOUNT
	.align		4
        /*0000*/ 	.byte	0x04, 0x2f
        /*0002*/ 	.short	(.L_2 - .L_1)
	.align		4
.L_1:
        /*0004*/ 	.word	index@(_Z21gmem_ld_hammer_kernelv)
        /*0008*/ 	.word	0x00000020


	//----- nvinfo : EIATTR_FRAME_SIZE
	.align		4
.L_2:
        /*000c*/ 	.byte	0x04, 0x11
        /*000e*/ 	.short	(.L_4 - .L_3)
	.align		4
.L_3:
        /*0010*/ 	.word	index@(_Z21gmem_ld_hammer_kernelv)
        /*0014*/ 	.word	0x00000000


	//----- nvinfo : EIATTR_MIN_STACK_SIZE
	.align		4
.L_4:
        /*0018*/ 	.byte	0x04, 0x12
        /*001a*/ 	.short	(.L_6 - .L_5)
	.align		4
.L_5:
        /*001c*/ 	.word	index@(_Z21gmem_ld_hammer_kernelv)
        /*0020*/ 	.word	0x00000000
.L_6:


//--------------------- .nv.compat                --------------------------
	.section	.nv.compat,"",@"SHT_CUDA_COMPAT_INFO"
	.align	4
        /*0000*/ 	.byte	0x02, 0x09, 0x00, 0x00, 0x02, 0x02, 0x01, 0x00, 0x02, 0x05, 0x05, 0x00, 0x03, 0x07, 0x01, 0x01
        /*0010*/ 	.byte	0x02, 0x03, 0x00, 0x00, 0x02, 0x06, 0x01, 0x00, 0x04, 0x0b, 0x08, 0x00, 0x01, 0x00, 0x00, 0x00
        /*0020*/ 	.byte	0x00, 0x00, 0x00, 0x00


//--------------------- .nv.info._Z21gmem_ld_hammer_kernelv --------------------------
	.section	.nv.info._Z21gmem_ld_hammer_kernelv,"",@"SHT_CUDA_INFO"
	.sectionflags	@""
	.align	4


	//----- nvinfo : EIATTR_CUDA_API_VERSION
	.align		4
        /*0000*/ 	.byte	0x04, 0x37
        /*0002*/ 	.short	(.L_8 - .L_7)
.L_7:
        /*0004*/ 	.word	0x00000082


	//----- nvinfo : EIATTR_SPARSE_MMA_MASK
	.align		4
.L_8:
        /*0008*/ 	.byte	0x03, 0x50
        /*000a*/ 	.short	0x0000


	//----- nvinfo : EIATTR_MAXREG_COUNT
	.align		4
        /*000c*/ 	.byte	0x03, 0x1b
        /*000e*/ 	.short	0x00ff


	//----- nvinfo : EIATTR_MERCURY_ISA_VERSION
	.align		4
        /*0010*/ 	.byte	0x03, 0x5f
        /*0012*/ 	.short	0x0101


	//----- nvinfo : EIATTR_VRC_CTA_INIT_COUNT
	.align		4
        /*0014*/ 	.byte	0x02, 0x4a
	.zero		1
	.zero		1


	//----- nvinfo : EIATTR_EXIT_INSTR_OFFSETS
	.align		4
        /*0018*/ 	.byte	0x04, 0x1c
        /*001a*/ 	.short	(.L_10 - .L_9)


	//   ....[0]....
.L_9:
        /*001c*/ 	.word	0x000022b0


	//----- nvinfo : EIATTR_CRS_STACK_SIZE
	.align		4
.L_10:
        /*0020*/ 	.byte	0x04, 0x1e
        /*0022*/ 	.short	(.L_12 - .L_11)
.L_11:
        /*0024*/ 	.word	0x00000000


	//----- nvinfo : EIATTR_SW_WAR
	.align		4
.L_12:
        /*0028*/ 	.byte	0x04, 0x36
        /*002a*/ 	.short	(.L_14 - .L_13)
.L_13:
        /*002c*/ 	.word	0x00000008
.L_14:


//--------------------- .nv.callgraph             --------------------------
	.section	.nv.callgraph,"",@"SHT_CUDA_CALLGRAPH"
	.align	4
	.sectionentsize	8
	.align		4
        /*0000*/ 	.word	0x00000000
	.align		4
        /*0004*/ 	.word	0xffffffff
	.align		4
        /*0008*/ 	.word	0x00000000
	.align		4
        /*000c*/ 	.word	0xfffffffe
	.align		4
        /*0010*/ 	.word	0x00000000
	.align		4
        /*0014*/ 	.word	0xfffffffd
	.align		4
        /*0018*/ 	.word	0x00000000
	.align		4
        /*001c*/ 	.word	0xfffffffc


//--------------------- .nv.constant4             --------------------------
	.section	.nv.constant4,"a",@progbits
	.align	8
	.align		8
.nv.constant4:
        /*0000*/ 	.dword	ld_arr


//--------------------- .text._Z21gmem_ld_hammer_kernelv --------------------------
	.section	.text._Z21gmem_ld_hammer_kernelv,"ax",@progbits
	.align	128
.text._Z21gmem_ld_hammer_kernelv:
        .type           _Z21gmem_ld_hammer_kernelv,@function
        .size           _Z21gmem_ld_hammer_kernelv,(.L_x_5 - _Z21gmem_ld_hammer_kernelv)
        .other          _Z21gmem_ld_hammer_kernelv,@"STO_CUDA_ENTRY STV_DEFAULT"
_Z21gmem_ld_hammer_kernelv:
[----:B------:R-:W-:Y:S08]  /*0000*/  LDC R1, c[0x0][0x37c] ;  /* 0x0000df00ff017b82 */ /* 0x000ff00000000800 */
[----:B------:R-:W0:Y:S01]  /*0010*/  LDC R4, c[0x0][0x370] ;  /* 0x0000dc00ff047b82 */ /* 0x000e220000000800 */
[----:B------:R-:W-:Y:S01]  /*0020*/  CS2R R20, SRZ ;  /* 0x0000000000147805 */ /* 0x000fe2000001ff00 */
[----:B------:R-:W1:Y:S01]  /*0030*/  LDCU.64 UR6, c[0x0][0x358] ;  /* 0x00006b00ff0677ac */ /* 0x000e620008000a00 */
[----:B------:R-:W-:Y:S01]  /*0040*/  UMOV UR4, URZ ;  /* 0x000000ff00047c82 */ /* 0x000fe20008000000 */
[----:B0-----:R-:W-:-:S05]  /*0050*/  IMAD R9, R4, 0x14000, RZ ;  /* 0x0001400004097824 */ /* 0x001fca00078e02ff */
[-C--:B------:R-:W-:Y:S02]  /*0060*/  IABS R6, R9.reuse ;  /* 0x0000000900067213 */ /* 0x080fe40000000000 */
[----:B------:R-:W-:Y:S02]  /*0070*/  IABS R7, R9 ;  /* 0x0000000900077213 */ /* 0x000fe40000000000 */
[----:B------:R-:W0:Y:S02]  /*0080*/  I2F.RP R0, R6 ;  /* 0x0000000600007306 */ /* 0x000e240000209400 */
[----:B------:R-:W-:-:S06]  /*0090*/  IADD3 R8, PT, PT, RZ, -R7, RZ ;  /* 0x80000007ff087210 */ /* 0x000fcc0007ffe0ff */
[----:B0-----:R-:W0:Y:S02]  /*00a0*/  MUFU.RCP R0, R0 ;  /* 0x0000000000007308 */ /* 0x001e240000001000 */
[----:B0-----:R-:W-:Y:S02]  /*00b0*/  IADD3 R2, PT, PT, R0, 0xffffffe, RZ ;  /* 0x0ffffffe00027810 */ /* 0x001fe40007ffe0ff */
[----:B------:R-:W0:Y:S04]  /*00c0*/  S2R R0, SR_TID.X ;  /* 0x0000000000007919 */ /* 0x000e280000002100 */
[----:B------:R2:W3:Y:S02]  /*00d0*/  F2I.FTZ.U32.TRUNC.NTZ R3, R2 ;  /* 0x0000000200037305 */ /* 0x0004e4000021f000 */
[----:B--2---:R-:W-:Y:S01]  /*00e0*/  HFMA2 R2, -RZ, RZ, 0, 0 ;  /* 0x00000000ff027431 */ /* 0x004fe200000001ff */
[----:B---3--:R-:W-:-:S05]  /*00f0*/  IADD3 R5, PT, PT, RZ, -R3, RZ ;  /* 0x80000003ff057210 */ /* 0x008fca0007ffe0ff */
[----:B------:R-:W-:-:S04]  /*0100*/  IMAD R5, R5, R6, RZ ;  /* 0x0000000605057224 */ /* 0x000fc800078e02ff */
[----:B------:R-:W-:Y:S02]  /*0110*/  IMAD.HI.U32 R3, R3, R5, R2 ;  /* 0x0000000503037227 */ /* 0x000fe400078e0002 */
[----:B------:R-:W0:Y:S02]  /*0120*/  S2R R5, SR_CTAID.X ;  /* 0x0000000000057919 */ /* 0x000e240000002500 */
[----:B------:R-:W-:Y:S02]  /*0130*/  IMAD R2, R4, 0x280, RZ ;  /* 0x0000028004027824 */ /* 0x000fe400078e02ff */
[----:B------:R-:W-:-:S04]  /*0140*/  IMAD.HI.U32 R3, R3, 0x2000000, RZ ;  /* 0x0200000003037827 */ /* 0x000fc800078e00ff */
[----:B------:R-:W-:-:S05]  /*0150*/  IMAD R3, R3, R8, 0x2000000 ;  /* 0x0200000003037424 */ /* 0x000fca00078e0208 */
[----:B------:R-:W-:-:S13]  /*0160*/  ISETP.GT.U32.AND P0, PT, R6, R3, PT ;  /* 0x000000030600720c */ /* 0x000fda0003f04070 */
[----:B------:R-:W-:Y:S02]  /*0170*/  @!P0 IADD3 R3, PT, PT, R3, -R6, RZ ;  /* 0x8000000603038210 */ /* 0x000fe40007ffe0ff */
[----:B------:R-:W-:Y:S02]  /*0180*/  ISETP.NE.AND P0, PT, R9, RZ, PT ;  /* 0x000000ff0900720c */ /* 0x000fe40003f05270 */
[----:B------:R-:W-:Y:S01]  /*0190*/  ISETP.GT.U32.AND P1, PT, R6, R3, PT ;  /* 0x000000030600720c */ /* 0x000fe20003f24070 */
[----:B0-----:R-:W-:-:S12]  /*01a0*/  IMAD R0, R5, 0x280, R0 ;  /* 0x0000028005007824 */ /* 0x001fd800078e0200 */
[----:B------:R-:W-:Y:S02]  /*01b0*/  @!P1 IADD3 R3, PT, PT, R3, -R6, RZ ;  /* 0x8000000603039210 */ /* 0x000fe40007ffe0ff */
[----:B------:R-:W-:-:S04]  /*01c0*/  @!P0 LOP3.LUT R3, RZ, R9, RZ, 0x33, !PT ;  /* 0x00000009ff038212 */ /* 0x000fc800078e33ff */
[----:B-1----:R-:W-:-:S07]  /*01d0*/  IADD3 R3, PT, PT, -R3, 0x2000000, RZ ;  /* 0x0200000003037810 */ /* 0x002fce0007ffe1ff */
.L_x_3:
[----:B------:R-:W-:Y:S01]  /*01e0*/  ISETP.GE.AND P0, PT, R0, R3, PT ;  /* 0x000000030000720c */ /* 0x000fe20003f06270 */
[----:B------:R-:W-:Y:S01]  /*01f0*/  UIADD3 UR4, UPT, UPT, UR4, 0x1, URZ ;  /* 0x0000000104047890 */ /* 0x000fe2000fffe0ff */
[----:B------:R-:W-:Y:S03]  /*0200*/  BSSY.RECONVERGENT B0, `(.L_x_0) ;  /* 0x0000206000007945 */ /* 0x000fe60003800200 */
[----:B------:R-:W-:-:S08]  /*0210*/  UISETP.NE.AND UP0, UPT, UR4, 0x186a0, UPT ;  /* 0x000186a00400788c */ /* 0x000fd0000bf05270 */
[----:B------:R-:W-:Y:S05]  /*0220*/  @P0 BRA `(.L_x_1) ;  /* 0x00000020000c0947 */ /* 0x000fea0003800000 */
[----:B------:R-:W-:-:S07]  /*0230*/  MOV R27, R0 ;  /* 0x00000000001b7202 */ /* 0x000fce0000000f00 */
.L_x_2:
[----:B------:R-:W0:Y:S02]  /*0240*/  LDC.64 R24, c[0x4][RZ] ;  /* 0x01000000ff187b82 */ /* 0x000e240000000a00 */
[----:B0-----:R-:W-:-:S05]  /*0250*/  IMAD.WIDE R6, R27, 0x8, R24 ;  /* 0x000000081b067825 */ /* 0x001fca00078e0218 */
[----:B------:R0:W2:Y:S01]  /*0260*/  LDG.E.64.STRONG.SYS R4, desc[UR6][R6.64] ;  /* 0x0000000606047981 */ /* 0x0000a2000c1f5b00 */
[C---:B------:R-:W-:Y:S01]  /*0270*/  IMAD.WIDE R18, R2.reuse, 0x8, R6 ;  /* 0x0000000802127825 */ /* 0x040fe200078e0206 */
[----:B------:R-:W-:-:S05]  /*0280*/  IADD3 R9, PT, PT, R2, R2, R27 ;  /* 0x0000000202097210 */ /* 0x000fca0007ffe01b */
[----:B------:R-:W3:Y:S01]  /*0290*/  LDG.E.64.STRONG.SYS R18, desc[UR6][R18.64] ;  /* 0x0000000612127981 */ /* 0x000ee2000c1f5b00 */
[----:B------:R-:W-:Y:S01]  /*02a0*/  IMAD.WIDE R16, R9, 0x8, R24 ;  /* 0x0000000809107825 */ /* 0x000fe200078e0218 */
[----:B------:R-:W-:-:S05]  /*02b0*/  IADD3 R9, PT, PT, R2, R9, RZ ;  /* 0x0000000902097210 */ /* 0x000fca0007ffe0ff */
[----:B------:R-:W4:Y:S01]  /*02c0*/  LDG.E.64.STRONG.SYS R16, desc[UR6][R16.64] ;  /* 0x0000000610107981 */ /* 0x000f22000c1f5b00 */
[----:B------:R-:W-:Y:S01]  /*02d0*/  IMAD.WIDE R14, R9, 0x8, R24 ;  /* 0x00000008090e7825 */ /* 0x000fe200078e0218 */
[----:B------:R-:W-:-:S05]  /*02e0*/  IADD3 R9, PT, PT, R2, R9, RZ ;  /* 0x0000000902097210 */ /* 0x000fca0007ffe0ff */
[----:B------:R-:W5:Y:S01]  /*02f0*/  LDG.E.64.STRONG.SYS R14, desc[UR6][R14.64] ;  /* 0x000000060e0e7981 */ /* 0x000f62000c1f5b00 */
[----:B------:R-:W-:Y:S01]  /*0300*/  IMAD.WIDE R12, R9, 0x8, R24 ;  /* 0x00000008090c7825 */ /* 0x000fe200078e0218 */
[----:B------:R-:W-:-:S05]  /*0310*/  IADD3 R9, PT, PT, R2, R9, RZ ;  /* 0x0000000902097210 */ /* 0x000fca0007ffe0ff */
[----:B------:R-:W5:Y:S01]  /*0320*/  LDG.E.64.STRONG.SYS R12, desc[UR6][R12.64] ;  /* 0x000000060c0c7981 */ /* 0x000f62000c1f5b00 */
[----:B------:R-:W-:Y:S01]  /*0330*/  IMAD.WIDE R10, R9, 0x8, R24 ;  /* 0x00000008090a7825 */ /* 0x000fe200078e0218 */
[----:B0-----:R-:W-:-:S05]  /*0340*/  IADD3 R7, PT, PT, R2, R9, RZ ;  /* 0x0000000902077210 */ /* 0x001fca0007ffe0ff */
[----:B------:R-:W5:Y:S01]  /*0350*/  LDG.E.64.STRONG.SYS R10, desc[UR6][R10.64] ;  /* 0x000000060a0a7981 */ /* 0x000f62000c1f5b00 */
[----:B------:R-:W-:Y:S01]  /*0360*/  IMAD.WIDE R8, R7, 0x8, R24 ;  /* 0x0000000807087825 */ /* 0x000fe200078e0218 */
[----:B------:R-:W-:-:S05]  /*0370*/  IADD3 R27, PT, PT, R2, R7, RZ ;  /* 0x00000007021b7210 */ /* 0x000fca0007ffe0ff */
[----:B------:R-:W5:Y:S01]  /*0380*/  LDG.E.64.STRONG.SYS R8, desc[UR6][R8.64] ;  /* 0x0000000608087981 */ /* 0x000f62000c1f5b00 */
[----:B------:R-:W-:Y:S01]  /*0390*/  IMAD.WIDE R6, R27, 0x8, R24 ;  /* 0x000000081b067825 */ /* 0x000fe200078e0218 */
[----:B------:R-:W-:-:S05]  /*03a0*/  IADD3 R27, PT, PT, R2, R27, RZ ;  /* 0x0000001b021b7210 */ /* 0x000fca0007ffe0ff */
[----:B------:R-:W5:Y:S01]  /*03b0*/  LDG.E.64.STRONG.SYS R6, desc[UR6][R6.64] ;  /* 0x0000000606067981 */ /* 0x000f62000c1f5b00 */
[----:B--2---:R-:W-:Y:S01]  /*03c0*/  DADD R20, R4, R20 ;  /* 0x0000000004147229 */ /* 0x004fe20000000014 */
[----:B------:R-:W-:Y:S01]  /*03d0*/  IMAD.WIDE R4, R27, 0x8, R24 ;  /* 0x000000081b047825 */ /* 0x000fe200078e0218 */
[----:B------:R-:W-:-:S05]  /*03e0*/  IADD3 R27, PT, PT, R2, R27, RZ ;  /* 0x0000001b021b7210 */ /* 0x000fca0007ffe0ff */
[----:B------:R-:W2:Y:S01]  /*03f0*/  LDG.E.64.STRONG.SYS R4, desc[UR6][R4.64] ;  /* 0x0000000604047981 */ /* 0x000ea2000c1f5b00 */
[----:B------:R-:W-:-:S06]  /*0400*/  IMAD.WIDE R22, R27, 0x8, R24 ;  /* 0x000000081b167825 */ /* 0x000fcc00078e0218 */
[----:B------:R-:W2:Y:S01]  /*0410*/  LDG.E.64.STRONG.SYS R22, desc[UR6][R22.64] ;  /* 0x0000000616167981 */ /* 0x000ea2000c1f5b00 */
[----:B---3--:R-:W-:Y:S01]  /*0420*/  DADD R18, R20, R18 ;  /* 0x0000000014127229 */ /* 0x008fe20000000012 */
[----:B------:R-:W-:-:S07]  /*0430*/  IADD3 R27, PT, PT, R2, R27, RZ ;  /* 0x0000001b021b7210 */ /* 0x000fce0007ffe0ff */
[----:B----4-:R-:W-:Y:S01]  /*0440*/  DADD R18, R18, R16 ;  /* 0x0000000012127229 */ /* 0x010fe20000000010 */
[----:B------:R-:W-:Y:S01]  /*0450*/  IMAD.WIDE R16, R27, 0x8, R24 ;  /* 0x000000081b107825 */ /* 0x000fe200078e0218 */
[----:B------:R-:W-:-:S05]  /*0460*/  IADD3 R27, PT, PT, R2, R27, RZ ;  /* 0x0000001b021b7210 */ /* 0x000fca0007ffe0ff */
[----:B------:R-:W3:Y:S01]  /*0470*/  LDG.E.64.STRONG.SYS R16, desc[UR6][R16.64] ;  /* 0x0000000610107981 */ /* 0x000ee2000c1f5b00 */
[----:B------:R-:W-:Y:S01]  /*0480*/  IMAD.WIDE R20, R27, 0x8, R24 ;  /* 0x000000081b147825 */ /* 0x000fe200078e0218 */
[----:B------:R-:W-:Y:S01]  /*0490*/  IADD3 R27, PT, PT, R2, R27, RZ ;  /* 0x0000001b021b7210 */ /* 0x000fe20007ffe0ff */
[----:B-----5:R-:W-:-:S04]  /*04a0*/  DADD R14, R18, R14 ;  /* 0x00000000120e7229 */ /* 0x020fc8000000000e */
[----:B------:R-:W4:Y:S01]  /*04b0*/  LDG.E.64.STRONG.SYS R20, desc[UR6][R20.64] ;  /* 0x0000000614147981 */ /* 0x000f22000c1f5b00 */
[----:B------:R-:W-:Y:S01]  /*04c0*/  IMAD.WIDE R18, R27, 0x8, R24 ;  /* 0x000000081b127825 */ /* 0x000fe200078e0218 */
[----:B------:R-:W-:Y:S02]  /*04d0*/  IADD3 R27, PT, PT, R2, R27, RZ ;  /* 0x0000001b021b7210 */ /* 0x000fe40007ffe0ff */
[----:B------:R-:W-:-:S03]  /*04e0*/  DADD R12, R14, R12 ;  /* 0x000000000e0c7229 */ /* 0x000fc6000000000c */
[----:B------:R-:W5:Y:S01]  /*04f0*/  LDG.E.64.STRONG.SYS R18, desc[UR6][R18.64] ;  /* 0x0000000612127981 */ /* 0x000f62000c1f5b00 */
[----:B------:R-:W-:Y:S01]  /*0500*/  IMAD.WIDE R14, R27, 0x8, R24 ;  /* 0x000000081b0e7825 */ /* 0x000fe200078e0218 */
[----:B------:R-:W-:-:S03]  /*0510*/  IADD3 R27, PT, PT, R2, R27, RZ ;  /* 0x0000001b021b7210 */ /* 0x000fc60007ffe0ff */
[----:B------:R-:W-:Y:S02]  /*0520*/  DADD R10, R12, R10 ;  /* 0x000000000c0a7229 */ /* 0x000fe4000000000a */
[----:B------:R-:W5:Y:S01]  /*0530*/  LDG.E.64.STRONG.SYS R14, desc[UR6][R14.64] ;  /* 0x000000060e0e7981 */ /* 0x000f62000c1f5b00 */
[----:B------:R-:W-:Y:S01]  /*0540*/  IMAD.WIDE R12, R27, 0x8, R24 ;  /* 0x000000081b0c7825 */ /* 0x000fe200078e0218 */
[----:B------:R-:W-:-:S04]  /*0550*/  IADD3 R27, PT, PT, R2, R27, RZ ;  /* 0x0000001b021b7210 */ /* 0x000fc80007ffe0ff */
[----:B------:R-:W-:Y:S01]  /*0560*/  DADD R8, R10, R8 ;  /* 0x000000000a087229 */ /* 0x000fe20000000008 */
[----:B------:R-:W5:Y:S01]  /*0570*/  LDG.E.64.STRONG.SYS R12, desc[UR6][R12.64] ;  /* 0x000000060c0c7981 */ /* 0x000f62000c1f5b00 */
[----:B------:R-:W-:Y:S01]  /*0580*/  IMAD.WIDE R10, R27, 0x8, R24 ;  /* 0x000000081b0a7825 */ /* 0x000fe200078e0218 */
[----:B------:R-:W-:-:S05]  /*0590*/  IADD3 R27, PT, PT, R2, R27, RZ ;  /* 0x0000001b021b7210 */ /* 0x000fca0007ffe0ff */
[----:B------:R-:W5:Y:S01]  /*05a0*/  LDG.E.64.STRONG.SYS R10, desc[UR6][R10.64] ;  /* 0x000000060a0a7981 */ /* 0x000f62000c1f5b00 */
[----:B------:R-:W-:Y:S01]  /*05b0*/  DADD R6, R8, R6 ;  /* 0x0000000008067229 */ /* 0x000fe20000000006 */
[----:B------:R-:W-:Y:S01]  /*05c0*/  IMAD.WIDE R8, R27, 0x8, R24 ;  /* 0x000000081b087825 */ /* 0x000fe200078e0218 */
[----:B------:R-:W-:-:S05]  /*05d0*/  IADD3 R27, PT, PT, R2, R27, RZ ;  /* 0x0000001b021b7210 */ /* 0x000fca0007ffe0ff */
[----:B------:R-:W5:Y:S01]  /*05e0*/  LDG.E.64.STRONG.SYS R8, desc[UR6][R8.64] ;  /* 0x0000000608087981 */ /* 0x000f62000c1f5b00 */
[----:B--2---:R-:W-:Y:S01]  /*05f0*/  DADD R4, R6, R4 ;  /* 0x0000000006047229 */ /* 0x004fe20000000004 */
[----:B------:R-:W-:Y:S01]  /*0600*/  IMAD.WIDE R6, R27, 0x8, R24 ;  /* 0x000000081b067825 */ /* 0x000fe200078e0218 */
[----:B------:R-:W-:-:S05]  /*0610*/  IADD3 R27, PT, PT, R2, R27, RZ ;  /* 0x0000001b021b7210 */ /* 0x000fca0007ffe0ff */
[----:B------:R-:W2:Y:S01]  /*0620*/  LDG.E.64.STRONG.SYS R6, desc[UR6][R6.64] ;  /* 0x0000000606067981 */ /* 0x000ea2000c1f5b00 */
[----:B------:R-:W-:Y:S01]  /*0630*/  DADD R22, R4, R22 ;  /* 0x0000000004167229 */ /* 0x000fe20000000016 */
[----:B------:R-:W-:-:S06]  /*0640*/  IMAD.WIDE R4, R27, 0x8, R24 ;  /* 0x000000081b047825 */ /* 0x000fcc00078e0218 */
[----:B------:R-:W2:Y:S01]  /*0650*/  LDG.E.64.STRONG.SYS R4, desc[UR6][R4.64] ;  /* 0x0000000604047981 */ /* 0x000ea2000c1f5b00 */
[----:B------:R-:W-:Y:S01]  /*0660*/  IADD3 R27, PT, PT, R2, R27, RZ ;  /* 0x0000001b021b7210 */ /* 0x000fe20007ffe0ff */
[----:B---3--:R-:W-:-:S08]  /*0670*/  DADD R16, R22, R16 ;  /* 0x0000000016107229 */ /* 0x008fd00000000010 */
[----:B----4-:R-:W-:Y:S01]  /*0680*/  DADD R20, R16, R20 ;  /* 0x0000000010147229 */ /* 0x010fe20000000014 */
[----:B------:R-:W-:Y:S01]  /*0690*/  IMAD.WIDE R16, R27, 0x8, R24 ;  /* 0x000000081b107825 */ /* 0x000fe200078e0218 */
[----:B------:R-:W-:-:S05]  /*06a0*/  IADD3 R27, PT, PT, R2, R27, RZ ;  /* 0x0000001b021b7210 */ /* 0x000fca0007ffe0ff */
[----:B------:R-:W3:Y:S01]  /*06b0*/  LDG.E.64.STRONG.SYS R16, desc[UR6][R16.64] ;  /* 0x0000000610107981 */ /* 0x000ee2000c1f5b00 */
[----:B-----5:R-:W-:Y:S01]  /*06c0*/  DADD R18, R20, R18 ;  /* 0x0000000014127229 */ /* 0x020fe20000000012 */
[----:B------:R-:W-:Y:S01]  /*06d0*/  IMAD.WIDE R20, R27, 0x8, R24 ;  /* 0x000000081b147825 */ /* 0x000fe200078e0218 */
[----:B------:R-:W-:-:S05]  /*06e0*/  IADD3 R27, PT, PT, R2, R27, RZ ;  /* 0x0000001b021b7210 */ /* 0x000fca0007ffe0ff */
[----:B------:R-:W4:Y:S01]  /*06f0*/  LDG.E.64.STRONG.SYS R20, desc[UR6][R20.64] ;  /* 0x0000000614147981 */ /* 0x000f22000c1f5b00 */
[----:B------:R-:W-:Y:S01]  /*0700*/  DADD R14, R18, R14 ;  /* 0x00000000120e7229 */ /* 0x000fe2000000000e */
[----:B------:R-:W-:Y:S01]  /*0710*/  IMAD.WIDE R18, R27, 0x8, R24 ;  /* 0x000000081b127825 */ /* 0x000fe200078e0218 */
[----:B------:R-:W-:-:S05]  /*0720*/  IADD3 R27, PT, PT, R2, R27, RZ ;  /* 0x0000001b021b7210 */ /* 0x000fca0007ffe0ff */
[----:B------:R-:W5:Y:S01]  /*0730*/  LDG.E.64.STRONG.SYS R18, desc[UR6][R18.64] ;  /* 0x0000000612127981 */ /* 0x000f62000c1f5b00 */
        /* <DEDUP_REMOVED lines=17> */
[----:B------:R-:W-:Y:S01]  /*0850*/  IMAD.WIDE R6, R27, 0x8, R24 ;  /* 0x000000081b067825 */ /* 0x000fe200078e0218 */
[----:B------:R-:W-:-:S05]  /*0860*/  IADD3 R27, PT, PT, R2, R27, RZ ;  /* 0x0000001b021b7210 */ /* 0x000fca0007ffe0ff */
[----:B------:R-:W2:Y:S01]  /*0870*/  LDG.E.64.STRONG.SYS R6, desc[UR6][R6.64] ;  /* 0x0000000606067981 */ /* 0x000ea2000c1f5b00 */
[----:B------:R-:W-:-:S06]  /*0880*/  IMAD.WIDE R4, R27, 0x8, R24 ;  /* 0x000000081b047825 */ /* 0x000fcc00078e0218 */
[----:B------:R-:W2:Y:S01]  /*0890*/  LDG.E.64.STRONG.SYS R4, desc[UR6][R4.64] ;  /* 0x0000000604047981 */ /* 0x000ea2000c1f5b00 */
[----:B------:R-:W-:Y:S01]  /*08a0*/  IMAD.IADD R27, R2, 0x1, R27 ;  /* 0x00000001021b7824 */ /* 0x000fe200078e021b */
        /* <DEDUP_REMOVED lines=98> */
[----:B------:R-:W-:-:S04]  /*0ed0*/  IMAD.WIDE R8, R27, 0x8, R24 ;  /* 0x000000081b087825 */ /* 0x000fc800078e0218 */
[C---:B------:R-:W-:Y:S02]  /*0ee0*/  IMAD.IADD R27, R2.reuse, 0x1, R27 ;  /* 0x00000001021b7824 */ /* 0x040fe400078e021b */
        /* <DEDUP_REMOVED lines=17> */
[----:B--2---:R-:W-:Y:S01]  /*1000*/  DADD R14, R18, R14 ;  /* 0x00000000120e7229 */ /* 0x004fe2000000000e */
[----:B------:R-:W-:Y:S01]  /*1010*/  IMAD.WIDE R18, R27, 0x8, R24 ;  /* 0x000000081b127825 */ /* 0x000fe200078e0218 */
[----:B------:R-:W-:-:S05]  /*1020*/  IADD3 R27, PT, PT, R2, R27, RZ ;  /* 0x0000001b021b7210 */ /* 0x000fca0007ffe0ff */
[----:B------:R-:W2:Y:S01]  /*1030*/  LDG.E.64.STRONG.SYS R18, desc[UR6][R18.64] ;  /* 0x0000000612127981 */ /* 0x000ea2000c1f5b00 */
        /* <DEDUP_REMOVED lines=20> */
[----:B------:R-:W-:-:S06]  /*1180*/  IMAD.WIDE R4, R27, 0x8, R24 ;  /* 0x000000081b047825 */ /* 0x000fcc00078e0218 */
[----:B------:R-:W5:Y:S01]  /*1190*/  LDG.E.64.STRONG.SYS R4, desc[UR6][R4.64] ;  /* 0x0000000604047981 */ /* 0x000f62000c1f5b00 */
[----:B------:R-:W-:Y:S01]  /*11a0*/  IADD3 R27, PT, PT, R2, R27, RZ ;  /* 0x0000001b021b7210 */ /* 0x000fe20007ffe0ff */
[----:B---3--:R-:W-:-:S08]  /*11b0*/  DADD R16, R22, R16 ;  /* 0x0000000016107229 */ /* 0x008fd00000000010 */
[----:B----4-:R-:W-:Y:S01]  /*11c0*/  DADD R20, R16, R20 ;  /* 0x0000000010147229 */ /* 0x010fe20000000014 */
[----:B------:R-:W-:Y:S01]  /*11d0*/  IMAD.WIDE R16, R27, 0x8, R24 ;  /* 0x000000081b107825 */ /* 0x000fe200078e0218 */
[----:B------:R-:W-:-:S05]  /*11e0*/  IADD3 R27, PT, PT, R2, R27, RZ ;  /* 0x0000001b021b7210 */ /* 0x000fca0007ffe0ff */
[----:B------:R-:W3:Y:S01]  /*11f0*/  LDG.E.64.STRONG.SYS R16, desc[UR6][R16.64] ;  /* 0x0000000610107981 */ /* 0x000ee2000c1f5b00 */
[----:B--2---:R-:W-:Y:S01]  /*1200*/  DADD R18, R20, R18 ;  /* 0x0000000014127229 */ /* 0x004fe20000000012 */
[----:B------:R-:W-:Y:S01]  /*1210*/  IMAD.WIDE R20, R27, 0x8, R24 ;  /* 0x000000081b147825 */ /* 0x000fe200078e0218 */
[----:B------:R-:W-:-:S05]  /*1220*/  IADD3 R27, PT, PT, R2, R27, RZ ;  /* 0x0000001b021b7210 */ /* 0x000fca0007ffe0ff */
[----:B------:R-:W2:Y:S01]  /*1230*/  LDG.E.64.STRONG.SYS R20, desc[UR6][R20.64] ;  /* 0x0000000614147981 */ /* 0x000ea2000c1f5b00 */
        /* <DEDUP_REMOVED lines=28> */
[----:B--2---:R-:W-:Y:S01]  /*1400*/  DADD R20, R16, R20 ;  /* 0x0000000010147229 */ /* 0x004fe20000000014 */
[----:B------:R-:W-:Y:S01]  /*1410*/  IMAD.WIDE R16, R27, 0x8, R24 ;  /* 0x000000081b107825 */ /* 0x000fe200078e0218 */
[----:B------:R-:W-:-:S05]  /*1420*/  IADD3 R27, PT, PT, R2, R27, RZ ;  /* 0x0000001b021b7210 */ /* 0x000fca0007ffe0ff */
[----:B------:R-:W2:Y:S01]  /*1430*/  LDG.E.64.STRONG.SYS R16, desc[UR6][R16.64] ;  /* 0x0000000610107981 */ /* 0x000ea2000c1f5b00 */
        /* <DEDUP_REMOVED lines=13> */
[----:B------:R-:W-:-:S04]  /*1510*/  IMAD.WIDE R12, R27, 0x8, R24 ;  /* 0x000000081b0c7825 */ /* 0x000fc800078e0218 */
[C---:B------:R-:W-:Y:S02]  /*1520*/  IMAD.IADD R27, R2.reuse, 0x1, R27 ;  /* 0x00000001021b7824 */ /* 0x040fe400078e021b */
        /* <DEDUP_REMOVED lines=16> */
[----:B--2---:R-:W-:-:S08]  /*1630*/  DADD R16, R22, R16 ;  /* 0x0000000016107229 */ /* 0x004fd00000000010 */
[----:B---3--:R-:W-:Y:S01]  /*1640*/  DADD R20, R16, R20 ;  /* 0x0000000010147229 */ /* 0x008fe20000000014 */
        /* <DEDUP_REMOVED lines=80> */
[----:B------:R-:W-:-:S04]  /*1b50*/  IMAD.WIDE R18, R27, 0x8, R24 ;  /* 0x000000081b127825 */ /* 0x000fc800078e0218 */
[C---:B------:R-:W-:Y:S02]  /*1b60*/  IMAD.IADD R27, R2.reuse, 0x1, R27 ;  /* 0x00000001021b7824 */ /* 0x040fe400078e021b */
        /* <DEDUP_REMOVED lines=60> */
[----:B--2---:R-:W-:-:S04]  /*1f30*/  DADD R16, R22, R16 ;  /* 0x0000000016107229 */ /* 0x004fc80000000010 */
[----:B------:R-:W-:Y:S01]  /*1f40*/  IMAD.WIDE R22, R27, 0x8, R24 ;  /* 0x000000081b167825 */ /* 0x000fe200078e0218 */
[----:B------:R-:W-:-:S05]  /*1f50*/  IADD3 R27, PT, PT, R2, R27, RZ ;  /* 0x0000001b021b7210 */ /* 0x000fca0007ffe0ff */
[----:B------:R-:W2:Y:S01]  /*1f60*/  LDG.E.64.STRONG.SYS R22, desc[UR6][R22.64] ;  /* 0x0000000616167981 */ /* 0x000ea2000c1f5b00 */
        /* <DEDUP_REMOVED lines=9> */
[----:B------:R-:W-:Y:S01]  /*2000*/  IMAD.WIDE R14, R27, 0x8, R24 ;  /* 0x000000081b0e7825 */ /* 0x000fe200078e0218 */
[----:B------:R-:W-:Y:S01]  /*2010*/  DADD R10, R12, R10 ;  /* 0x000000000c0a7229 */ /* 0x000fe2000000000a */
[----:B------:R-:W-:-:S04]  /*2020*/  IADD3 R13, PT, PT, R2, R27, RZ ;  /* 0x0000001b020d7210 */ /* 0x000fc80007ffe0ff */
[----:B------:R-:W5:Y:S01]  /*2030*/  LDG.E.64.STRONG.SYS R14, desc[UR6][R14.64] ;  /* 0x000000060e0e7981 */ /* 0x000f62000c1f5b00 */
[--C-:B------:R-:W-:Y:S02]  /*2040*/  IMAD.WIDE R26, R13, 0x8, R24.reuse ;  /* 0x000000080d1a7825 */ /* 0x100fe400078e0218 */
[----:B------:R-:W-:Y:S01]  /*2050*/  DADD R8, R10, R8 ;  /* 0x000000000a087229 */ /* 0x000fe20000000008 */
[C---:B------:R-:W-:Y:S02]  /*2060*/  IADD3 R11, PT, PT, R2.reuse, R13, RZ ;  /* 0x0000000d020b7210 */ /* 0x040fe40007ffe0ff */
[----:B------:R0:W5:Y:S03]  /*2070*/  LDG.E.64.STRONG.SYS R12, desc[UR6][R26.64] ;  /* 0x000000061a0c7981 */ /* 0x000166000c1f5b00 */
[----:B------:R-:W-:Y:S02]  /*2080*/  IMAD.WIDE R28, R11, 0x8, R24 ;  /* 0x000000080b1c7825 */ /* 0x000fe400078e0218 */
[----:B------:R-:W-:Y:S01]  /*2090*/  DADD R6, R8, R6 ;  /* 0x0000000008067229 */ /* 0x000fe20000000006 */
[----:B------:R-:W-:-:S02]  /*20a0*/  IADD3 R9, PT, PT, R2, R11, RZ ;  /* 0x0000000b02097210 */ /* 0x000fc40007ffe0ff */
[----:B------:R-:W5:Y:S02]  /*20b0*/  LDG.E.64.STRONG.SYS R10, desc[UR6][R28.64] ;  /* 0x000000061c0a7981 */ /* 0x000f64000c1f5b00 */
[----:B0-----:R-:W-:-:S03]  /*20c0*/  IADD3 R27, PT, PT, R2, R9, RZ ;  /* 0x00000009021b7210 */ /* 0x001fc60007ffe0ff */
[----:B------:R-:W-:Y:S01]  /*20d0*/  DADD R4, R6, R4 ;  /* 0x0000000006047229 */ /* 0x000fe20000000004 */
[----:B------:R-:W-:-:S05]  /*20e0*/  IMAD.WIDE R6, R9, 0x8, R24 ;  /* 0x0000000809067825 */ /* 0x000fca00078e0218 */
[----:B------:R0:W5:Y:S02]  /*20f0*/  LDG.E.64.STRONG.SYS R8, desc[UR6][R6.64] ;  /* 0x0000000606087981 */ /* 0x000164000c1f5b00 */
[----:B------:R-:W-:Y:S01]  /*2100*/  DADD R20, R4, R20 ;  /* 0x0000000004147229 */ /* 0x000fe20000000014 */
[----:B0-----:R-:W-:Y:S01]  /*2110*/  IMAD.WIDE R6, R27, 0x8, R24 ;  /* 0x000000081b067825 */ /* 0x001fe200078e0218 */
[----:B------:R-:W-:-:S05]  /*2120*/  IADD3 R27, PT, PT, R2, R27, RZ ;  /* 0x0000001b021b7210 */ /* 0x000fca0007ffe0ff */
[----:B------:R-:W5:Y:S01]  /*2130*/  LDG.E.64.STRONG.SYS R6, desc[UR6][R6.64] ;  /* 0x0000000606067981 */ /* 0x000f62000c1f5b00 */
[----:B------:R-:W-:Y:S01]  /*2140*/  IMAD.WIDE R4, R27, 0x8, R24 ;  /* 0x000000081b047825 */ /* 0x000fe200078e0218 */
[----:B------:R-:W-:-:S05]  /*2150*/  IADD3 R27, PT, PT, R2, R27, RZ ;  /* 0x0000001b021b7210 */ /* 0x000fca0007ffe0ff */
[----:B------:R-:W5:Y:S01]  /*2160*/  LDG.E.64.STRONG.SYS R4, desc[UR6][R4.64] ;  /* 0x0000000604047981 */ /* 0x000f62000c1f5b00 */
[----:B------:R-:W-:-:S06]  /*2170*/  IMAD.WIDE R24, R27, 0x8, R24 ;  /* 0x000000081b187825 */ /* 0x000fcc00078e0218 */
[----:B------:R-:W5:Y:S01]  /*2180*/  LDG.E.64.STRONG.SYS R24, desc[UR6][R24.64] ;  /* 0x0000000618187981 */ /* 0x000f62000c1f5b00 */
[----:B------:R-:W-:-:S04]  /*2190*/  IADD3 R27, PT, PT, R2, R27, RZ ;  /* 0x0000001b021b7210 */ /* 0x000fc80007ffe0ff */
[----:B------:R-:W-:Y:S01]  /*21a0*/  ISETP.GE.AND P0, PT, R27, R3, PT ;  /* 0x000000031b00720c */ /* 0x000fe20003f06270 */
[----:B--2---:R-:W-:-:S08]  /*21b0*/  DADD R20, R20, R22 ;  /* 0x0000000014147229 */ /* 0x004fd00000000016 */
[----:B---3--:R-:W-:-:S08]  /*21c0*/  DADD R18, R20, R18 ;  /* 0x0000000014127229 */ /* 0x008fd00000000012 */
[----:B----4-:R-:W-:-:S08]  /*21d0*/  DADD R16, R18, R16 ;  /* 0x0000000012107229 */ /* 0x010fd00000000010 */
[----:B-----5:R-:W-:-:S08]  /*21e0*/  DADD R14, R16, R14 ;  /* 0x00000000100e7229 */ /* 0x020fd0000000000e */
[----:B------:R-:W-:-:S08]  /*21f0*/  DADD R12, R14, R12 ;  /* 0x000000000e0c7229 */ /* 0x000fd0000000000c */
[----:B------:R-:W-:-:S08]  /*2200*/  DADD R10, R12, R10 ;  /* 0x000000000c0a7229 */ /* 0x000fd0000000000a */
[----:B------:R-:W-:-:S08]  /*2210*/  DADD R8, R10, R8 ;  /* 0x000000000a087229 */ /* 0x000fd00000000008 */
[----:B------:R-:W-:-:S08]  /*2220*/  DADD R6, R8, R6 ;  /* 0x0000000008067229 */ /* 0x000fd00000000006 */
[----:B------:R-:W-:-:S08]  /*2230*/  DADD R4, R6, R4 ;  /* 0x0000000006047229 */ /* 0x000fd00000000004 */
[----:B------:R-:W-:Y:S01]  /*2240*/  DADD R20, R4, R24 ;  /* 0x0000000004147229 */ /* 0x000fe20000000018 */
[----:B------:R-:W-:Y:S10]  /*2250*/  @!P0 BRA `(.L_x_2) ;  /* 0xffffffdc00f88947 */ /* 0x000ff4000383ffff */
.L_x_1:
[----:B------:R-:W-:Y:S05]  /*2260*/  BSYNC.RECONVERGENT B0 ;  /* 0x0000000000007941 */ /* 0x000fea0003800200 */
.L_x_0:
[----:B------:R-:W-:Y:S05]  /*2270*/  BRA.U UP0, `(.L_x_3) ;  /* 0xffffffdd00d87547 */ /* 0x000fea000b83ffff */
[----:B------:R-:W0:Y:S02]  /*2280*/  LDC.64 R2, c[0x4][RZ] ;  /* 0x01000000ff027b82 */ /* 0x000e240000000a00 */
[----:B0-----:R-:W-:-:S05]  /*2290*/  IMAD.WIDE R2, R0, 0x8, R2 ;  /* 0x0000000800027825 */ /* 0x001fca00078e0202 */
[----:B------:R-:W-:Y:S01]  /*22a0*/  STG.E.64 desc[UR6][R2.64], R20 ;  /* 0x0000001402007986 */ /* 0x000fe2000c101b06 */
[----:B------:R-:W-:Y:S05]  /*22b0*/  EXIT ;  /* 0x000000000000794d */ /* 0x000fea0003800000 */
.L_x_4:
[----:B------:R-:W-:-:S00]  /*22c0*/  BRA `(.L_x_4) ;  /* 0xfffffffc00fc7947 */ /* 0x000fc0000383ffff */
[----:B------:R-:W-:-:S00]  /*22d0*/  NOP ;  /* 0x0000000000007918 */ /* 0x000fc00000000000 */
        /* <DEDUP_REMOVED lines=10> */
.L_x_5:


//--------------------- .nv.shared.reserved.0     --------------------------
	.section	.nv.shared.reserved.0,"aw",@nobits
	.weak		__nv_reservedSMEM_offset_0_alias
	.size		__nv_reservedSMEM_offset_0_alias, 0, 64
	.other		__nv_reservedSMEM_offset_0_alias,@"STO_CUDA_RESERVED_SHARED STV_DEFAULT"
__nv_reservedSMEM_offset_0_alias:
	.zero		0
	.zero		64


//--------------------- .nv.global                --------------------------
	.section	.nv.global,"aw",@nobits
.nv.global:
	.type		ld_arr,@object
	.size		ld_arr,(.L_0 - ld_arr)
ld_arr:
	.zero		268435456
.L_0:


//--------------------- .nv.constant0._Z21gmem_ld_hammer_kernelv --------------------------
	.section	.nv.constant0._Z21gmem_ld_hammer_kernelv,"a",@progbits
	.sectionflags	@""
	.align	4
.nv.constant0._Z21gmem_ld_hammer_kernelv:
	.zero		896


//--------------------- SYMBOLS --------------------------

	.type		.nv.reservedSmem.offset0,@object
	.size		.nv.reservedSmem.offset0,0x4
